	.headerflags	@"EF_CUDA_TEXMODE_UNIFIED EF_CUDA_64BIT_ADDRESS EF_CUDA_ACCELERATORS EF_CUDA_SM90 EF_CUDA_VIRTUAL_SM(EF_CUDA_SM90)"
	.elftype	@"ET_EXEC"


//--------------------- .nv.info                  --------------------------
	.section	.nv.info,"",@"SHT_CUDA_INFO"
	.align	4


	//----- nvinfo : EIATTR_REGCOUNT
	.align		4
        /*0000*/ 	.byte	0x04, 0x2f
        /*0002*/ 	.short	(.L_3 - .L_2)
	.align		4
.L_2:
        /*0004*/ 	.word	index@(triton_poi_fused__native_batch_norm_legit_no_training_add_div_hardtanh_mul_33)
        /*0008*/ 	.word	0x00000017


	//----- nvinfo : EIATTR_MIN_STACK_SIZE
	.align		4
.L_3:
        /*000c*/ 	.byte	0x04, 0x12
        /*000e*/ 	.short	(.L_5 - .L_4)
	.align		4
.L_4:
        /*0010*/ 	.word	index@(triton_poi_fused__native_batch_norm_legit_no_training_add_div_hardtanh_mul_33)
        /*0014*/ 	.word	0x00000000


	//----- nvinfo : EIATTR_FRAME_SIZE
	.align		4
.L_5:
        /*0018*/ 	.byte	0x04, 0x11
        /*001a*/ 	.short	(.L_7 - .L_6)
	.align		4
.L_6:
        /*001c*/ 	.word	index@(triton_poi_fused__native_batch_norm_legit_no_training_add_div_hardtanh_mul_33)
        /*0020*/ 	.word	0x00000000


	//----- nvinfo : EIATTR_MIN_STACK_SIZE
	.align		4
.L_7:
        /*0024*/ 	.byte	0x04, 0x12
        /*0026*/ 	.short	(.L_9 - .L_8)
	.align		4
.L_8:
        /*0028*/ 	.word	index@(triton_poi_fused__native_batch_norm_legit_no_training_add_div_hardtanh_mul_33)
        /*002c*/ 	.word	0x00000000
.L_9:


//--------------------- .nv.info.triton_poi_fused__native_batch_norm_legit_no_training_add_div_hardtanh_mul_33 --------------------------
	.section	.nv.info.triton_poi_fused__native_batch_norm_legit_no_training_add_div_hardtanh_mul_33,"",@"SHT_CUDA_INFO"
	.sectionflags	@""
	.align	4


	//----- nvinfo : EIATTR_CUDA_API_VERSION
	.align		4
        /*0000*/ 	.byte	0x04, 0x37
        /*0002*/ 	.short	(.L_11 - .L_10)
.L_10:
        /*0004*/ 	.word	0x0000007c


	//----- nvinfo : EIATTR_KPARAM_INFO
	.align		4
.L_11:
        /*0008*/ 	.byte	0x04, 0x17
        /*000a*/ 	.short	(.L_13 - .L_12)
.L_12:
        /*000c*/ 	.word	0x00000000
        /*0010*/ 	.short	0x0006
        /*0012*/ 	.short	0x0030
        /*0014*/ 	.byte	0x00, 0xf0, 0x11, 0x00


	//----- nvinfo : EIATTR_KPARAM_INFO
	.align		4
.L_13:
        /*0018*/ 	.byte	0x04, 0x17
        /*001a*/ 	.short	(.L_15 - .L_14)
.L_14:
        /*001c*/ 	.word	0x00000000
        /*0020*/ 	.short	0x0005
        /*0022*/ 	.short	0x0028
        /*0024*/ 	.byte	0x00, 0xf4, 0x21, 0x00


	//----- nvinfo : EIATTR_KPARAM_INFO
	.align		4
.L_15:
        /*0028*/ 	.byte	0x04, 0x17
        /*002a*/ 	.short	(.L_17 - .L_16)
.L_16:
        /*002c*/ 	.word	0x00000000
        /*0030*/ 	.short	0x0004
        /*0032*/ 	.short	0x0020
        /*0034*/ 	.byte	0x00, 0xf4, 0x21, 0x00


	//----- nvinfo : EIATTR_KPARAM_INFO
	.align		4
.L_17:
        /*0038*/ 	.byte	0x04, 0x17
        /*003a*/ 	.short	(.L_19 - .L_18)
.L_18:
        /*003c*/ 	.word	0x00000000
        /*0040*/ 	.short	0x0003
        /*0042*/ 	.short	0x0018
        /*0044*/ 	.byte	0x00, 0xf4, 0x21, 0x00


	//----- nvinfo : EIATTR_KPARAM_INFO
	.align		4
.L_19:
        /*0048*/ 	.byte	0x04, 0x17
        /*004a*/ 	.short	(.L_21 - .L_20)
.L_20:
        /*004c*/ 	.word	0x00000000
        /*0050*/ 	.short	0x0002
        /*0052*/ 	.short	0x0010
        /*0054*/ 	.byte	0x00, 0xf4, 0x21, 0x00


	//----- nvinfo : EIATTR_KPARAM_INFO
	.align		4
.L_21:
        /*0058*/ 	.byte	0x04, 0x17
        /*005a*/ 	.short	(.L_23 - .L_22)
.L_22:
        /*005c*/ 	.word	0x00000000
        /*0060*/ 	.short	0x0001
        /*0062*/ 	.short	0x0008
        /*0064*/ 	.byte	0x00, 0xf4, 0x21, 0x00


	//----- nvinfo : EIATTR_KPARAM_INFO
	.align		4
.L_23:
        /*0068*/ 	.byte	0x04, 0x17
        /*006a*/ 	.short	(.L_25 - .L_24)
.L_24:
        /*006c*/ 	.word	0x00000000
        /*0070*/ 	.short	0x0000
        /*0072*/ 	.short	0x0000
        /*0074*/ 	.byte	0x00, 0xf4, 0x21, 0x00


	//----- nvinfo : EIATTR_SPARSE_MMA_MASK
	.align		4
.L_25:
        /*0078*/ 	.byte	0x03, 0x50
        /*007a*/ 	.short	0x0000


	//----- nvinfo : EIATTR_MAXREG_COUNT
	.align		4
        /*007c*/ 	.byte	0x03, 0x1b
        /*007e*/ 	.short	0x00ff


	//----- nvinfo : EIATTR_EXIT_INSTR_OFFSETS
	.align		4
        /*0080*/ 	.byte	0x04, 0x1c
        /*0082*/ 	.short	(.L_27 - .L_26)


	//   ....[0]....
.L_26:
        /*0084*/ 	.word	0x000004d0


	//   ....[1]....
        /*0088*/ 	.word	0x000004f0


	//----- nvinfo : EIATTR_REQNTID
	.align		4
.L_27:
        /*008c*/ 	.byte	0x04, 0x10
        /*008e*/ 	.short	(.L_29 - .L_28)
.L_28:
        /*0090*/ 	.word	0x00000080
        /*0094*/ 	.word	0x00000001
        /*0098*/ 	.word	0x00000001


	//----- nvinfo : EIATTR_CBANK_PARAM_SIZE
	.align		4
.L_29:
        /*009c*/ 	.byte	0x03, 0x19
        /*009e*/ 	.short	0x0034


	//----- nvinfo : EIATTR_PARAM_CBANK
	.align		4
        /*00a0*/ 	.byte	0x04, 0x0a
        /*00a2*/ 	.short	(.L_31 - .L_30)
	.align		4
.L_30:
        /*00a4*/ 	.word	index@(.nv.constant0.triton_poi_fused__native_batch_norm_legit_no_training_add_div_hardtanh_mul_33)
        /*00a8*/ 	.short	0x0210
        /*00aa*/ 	.short	0x0034


	//----- nvinfo : EIATTR_SW_WAR
	.align		4
.L_31:
        /*00ac*/ 	.byte	0x04, 0x36
        /*00ae*/ 	.short	(.L_33 - .L_32)
.L_32:
        /*00b0*/ 	.word	0x00000008
.L_33:


//--------------------- .nv.callgraph             --------------------------
	.section	.nv.callgraph,"",@"SHT_CUDA_CALLGRAPH"
	.align	4
	.sectionentsize	8
	.align		4
        /*0000*/ 	.word	0x00000000
	.align		4
        /*0004*/ 	.word	0xffffffff
	.align		4
        /*0008*/ 	.word	0x00000000
	.align		4
        /*000c*/ 	.word	0xfffffffe
	.align		4
        /*0010*/ 	.word	0x00000000
	.align		4
        /*0014*/ 	.word	0xfffffffd
	.align		4
        /*0018*/ 	.word	0x00000000
	.align		4
        /*001c*/ 	.word	0xfffffffc


//--------------------- .nv.constant4             --------------------------
	.section	.nv.constant4,"a",@progbits
	.align	8
	.align		8
.nv.constant4:
        /*0000*/ 	.dword	_$_str
	.align		8
        /*0008*/ 	.dword	_$_str_$_2


//--------------------- .text.triton_poi_fused__native_batch_norm_legit_no_training_add_div_hardtanh_mul_33 --------------------------
	.section	.text.triton_poi_fused__native_batch_norm_legit_no_training_add_div_hardtanh_mul_33,"ax",@progbits
	.align	128
        .global         triton_poi_fused__native_batch_norm_legit_no_training_add_div_hardtanh_mul_33
        .type           triton_poi_fused__native_batch_norm_legit_no_training_add_div_hardtanh_mul_33,@function
        .size           triton_poi_fused__native_batch_norm_legit_no_training_add_div_hardtanh_mul_33,(.L_x_1 - triton_poi_fused__native_batch_norm_legit_no_training_add_div_hardtanh_mul_33)
        .other          triton_poi_fused__native_batch_norm_legit_no_training_add_div_hardtanh_mul_33,@"STO_CUDA_ENTRY STV_DEFAULT"
triton_poi_fused__native_batch_norm_legit_no_training_add_div_hardtanh_mul_33:
.text.triton_poi_fused__native_batch_norm_legit_no_training_add_div_hardtanh_mul_33:
[----:B------:R-:W0:Y:S01]  /*0000*/  LDC R1, c[0x0][0x28] ;  /* 0x00000a00ff017b82 */ /* 0x000e220000000800 */
[----:B------:R-:W1:Y:S07]  /*0010*/  S2R R0, SR_TID.X ;  /* 0x0000000000007919 */ /* 0x000e6e0000002100 */
[----:B------:R-:W2:Y:S01]  /*0020*/  LDC.64 R8, c[0x0][0x228] ;  /* 0x00008a00ff087b82 */ /* 0x000ea20000000a00 */
[----:B------:R-:W-:Y:S01]  /*0030*/  ULDC.64 UR4, c[0x0][0x208] ;  /* 0x0000820000047ab9 */ /* 0x000fe20000000a00 */
[----:B------:R-:W3:Y:S06]  /*0040*/  S2R R3, SR_CTAID.X ;  /* 0x0000000000037919 */ /* 0x000eec0000002500 */
[----:B------:R-:W4:Y:S08]  /*0050*/  LDC.64 R14, c[0x0][0x220] ;  /* 0x00008800ff0e7b82 */ /* 0x000f300000000a00 */
[----:B------:R-:W5:Y:S08]  /*0060*/  LDC.64 R12, c[0x0][0x218] ;  /* 0x00008600ff0c7b82 */ /* 0x000f700000000a00 */
[----:B------:R-:W5:Y:S01]  /*0070*/  LDC.64 R16, c[0x0][0x230] ;  /* 0x00008c00ff107b82 */ /* 0x000f620000000a00 */
[----:B-1----:R-:W-:-:S07]  /*0080*/  SHF.L.U32 R0, R0, 0x1, RZ ;  /* 0x0000000100007819 */ /* 0x002fce00000006ff */
[----:B------:R-:W1:Y:S01]  /*0090*/  LDC.64 R18, c[0x0][0x238] ;  /* 0x00008e00ff127b82 */ /* 0x000e620000000a00 */
[----:B------:R-:W-:-:S04]  /*00a0*/  LOP3.LUT R0, R0, 0xfe, RZ, 0xc0, !PT ;  /* 0x000000fe00007812 */ /* 0x000fc800078ec0ff */
[----:B---3--:R-:W-:-:S04]  /*00b0*/  LEA R0, R3, R0, 0x8 ;  /* 0x0000000003007211 */ /* 0x008fc800078e40ff */
[C---:B------:R-:W-:Y:S01]  /*00c0*/  ISETP.GE.AND P0, PT, R0.reuse, 0x2400, PT ;  /* 0x000024000000780c */ /* 0x040fe20003f06270 */
[----:B------:R-:W-:-:S05]  /*00d0*/  IMAD.HI R2, R0, 0x38e38e39, RZ ;  /* 0x38e38e3900027827 */ /* 0x000fca00078e02ff */
[----:B------:R-:W-:-:S04]  /*00e0*/  SHF.R.U32.HI R3, RZ, 0x1f, R2 ;  /* 0x0000001fff037819 */ /* 0x000fc80000011602 */
[----:B------:R-:W-:-:S05]  /*00f0*/  LEA.HI.SX32 R3, R2, R3, 0x1b ;  /* 0x0000000302037211 */ /* 0x000fca00078fdaff */
[----:B------:R-:W-:Y:S01]  /*0100*/  IMAD R11, R3, -0x90, R0 ;  /* 0xffffff70030b7824 */ /* 0x000fe200078e0200 */
[----:B------:R-:W-:-:S03]  /*0110*/  CS2R R2, SRZ ;  /* 0x0000000000027805 */ /* 0x000fc6000001ff00 */
[----:B--2---:R-:W-:-:S05]  /*0120*/  IMAD.WIDE R8, R11, 0x4, R8 ;  /* 0x000000040b087825 */ /* 0x004fca00078e0208 */
[----:B------:R2:W3:Y:S01]  /*0130*/  @!P0 LDG.E.EL.64 R2, desc[UR4][R8.64] ;  /* 0x0000000408028981 */ /* 0x0004e2000c2e1b00 */
[----:B------:R-:W-:Y:S02]  /*0140*/  CS2R R4, SRZ ;  /* 0x0000000000047805 */ /* 0x000fe4000001ff00 */
[----:B------:R-:W-:Y:S01]  /*0150*/  CS2R R6, SRZ ;  /* 0x0000000000067805 */ /* 0x000fe2000001ff00 */
[----:B----4-:R-:W-:-:S04]  /*0160*/  IMAD.WIDE R14, R11, 0x4, R14 ;  /* 0x000000040b0e7825 */ /* 0x010fc800078e020e */
[----:B-----5:R-:W-:Y:S01]  /*0170*/  IMAD.WIDE R12, R0, 0x4, R12 ;  /* 0x00000004000c7825 */ /* 0x020fe200078e020c */
[----:B------:R-:W4:Y:S01]  /*0180*/  @!P0 LDG.E.EL.64 R4, desc[UR4][R14.64] ;  /* 0x000000040e048981 */ /* 0x000f22000c2e1b00 */
[----:B--2---:R-:W-:Y:S02]  /*0190*/  CS2R R8, SRZ ;  /* 0x0000000000087805 */ /* 0x004fe4000001ff00 */
[C---:B0-----:R-:W-:Y:S01]  /*01a0*/  IMAD.WIDE R16, R11.reuse, 0x4, R16 ;  /* 0x000000040b107825 */ /* 0x041fe200078e0210 */
[----:B------:R0:W4:Y:S03]  /*01b0*/  @!P0 LDG.E.64 R6, desc[UR4][R12.64] ;  /* 0x000000040c068981 */ /* 0x000126000c1e1b00 */
[----:B-1----:R-:W-:Y:S01]  /*01c0*/  IMAD.WIDE R18, R11, 0x4, R18 ;  /* 0x000000040b127825 */ /* 0x002fe200078e0212 */
[----:B------:R-:W-:-:S04]  /*01d0*/  CS2R R10, SRZ ;  /* 0x00000000000a7805 */ /* 0x000fc8000001ff00 */
[----:B------:R-:W2:Y:S04]  /*01e0*/  @!P0 LDG.E.EL.64 R8, desc[UR4][R18.64] ;  /* 0x0000000412088981 */ /* 0x000ea8000c2e1b00 */
[----:B------:R-:W2:Y:S01]  /*01f0*/  @!P0 LDG.E.EL.64 R10, desc[UR4][R16.64] ;  /* 0x00000004100a8981 */ /* 0x000ea2000c2e1b00 */
[----:B0-----:R-:W-:Y:S01]  /*0200*/  HFMA2.MMA R13, -RZ, RZ, 1.625, 0 ;  /* 0x3e800000ff0d7435 */ /* 0x001fe200000001ff */
[----:B---3--:R-:W-:Y:S01]  /*0210*/  FADD R2, R2, 9.9999997473787516356e-06 ;  /* 0x3727c5ac02027421 */ /* 0x008fe20000000000 */
[----:B------:R-:W-:-:S03]  /*0220*/  FADD R3, R3, 9.9999997473787516356e-06 ;  /* 0x3727c5ac03037421 */ /* 0x000fc60000000000 */
[----:B------:R-:W0:Y:S08]  /*0230*/  MUFU.SQRT R20, R2 ;  /* 0x0000000200147308 */ /* 0x000e300000002000 */
[----:B------:R-:W1:Y:S01]  /*0240*/  MUFU.SQRT R14, R3 ;  /* 0x00000003000e7308 */ /* 0x000e620000002000 */
[C---:B0-----:R-:W-:Y:S02]  /*0250*/  FSETP.GT.AND P1, PT, R20.reuse, 8.50705917302346158658e+37, PT ;  /* 0x7e8000001400780b */ /* 0x041fe40003f24000 */
[----:B------:R-:W-:-:S02]  /*0260*/  FSETP.GEU.AND P3, PT, R20, 1.175494350822287508e-38, PT ;  /* 0x008000001400780b */ /* 0x000fc40003f6e000 */
[C---:B-1----:R-:W-:Y:S02]  /*0270*/  FSETP.GT.AND P2, PT, R14.reuse, 8.50705917302346158658e+37, PT ;  /* 0x7e8000000e00780b */ /* 0x042fe40003f44000 */
[----:B------:R-:W-:-:S07]  /*0280*/  FSETP.GEU.AND P4, PT, R14, 1.175494350822287508e-38, PT ;  /* 0x008000000e00780b */ /* 0x000fce0003f8e000 */
[----:B------:R-:W-:-:S04]  /*0290*/  @P1 FMUL R20, R20, 0.25 ;  /* 0x3e80000014141820 */ /* 0x000fc80000400000 */
[----:B------:R-:W-:Y:S01]  /*02a0*/  @!P3 FMUL R20, R20, 16777216 ;  /* 0x4b8000001414b820 */ /* 0x000fe20000400000 */
[----:B------:R-:W-:-:S04]  /*02b0*/  @P2 FMUL R14, R14, 0.25 ;  /* 0x3e8000000e0e2820 */ /* 0x000fc80000400000 */
[----:B------:R-:W-:Y:S01]  /*02c0*/  @!P4 FMUL R14, R14, 16777216 ;  /* 0x4b8000000e0ec820 */ /* 0x000fe20000400000 */
[----:B------:R-:W0:Y:S01]  /*02d0*/  MUFU.RCP R20, R20 ;  /* 0x0000001400147308 */ /* 0x000e220000001000 */
[----:B------:R-:W-:-:S07]  /*02e0*/  FSEL R3, R13, 1, P1 ;  /* 0x3f8000000d037808 */ /* 0x000fce0000800000 */
[----:B------:R-:W1:Y:S01]  /*02f0*/  MUFU.RCP R14, R14 ;  /* 0x0000000e000e7308 */ /* 0x000e620000001000 */
[----:B------:R-:W-:Y:S01]  /*0300*/  FSEL R13, R13, 1, P2 ;  /* 0x3f8000000d0d7808 */ /* 0x000fe20001000000 */
[----:B------:R-:W-:-:S04]  /*0310*/  @!P3 FMUL R3, R3, 16777216 ;  /* 0x4b8000000303b820 */ /* 0x000fc80000400000 */
[----:B------:R-:W-:Y:S01]  /*0320*/  @!P4 FMUL R13, R13, 16777216 ;  /* 0x4b8000000d0dc820 */ /* 0x000fe20000400000 */
[----:B0-----:R-:W-:Y:S01]  /*0330*/  FMUL R3, R20, R3 ;  /* 0x0000000314037220 */ /* 0x001fe20000400000 */
[----:B----4-:R-:W-:Y:S01]  /*0340*/  FADD R4, -R4, R6 ;  /* 0x0000000604047221 */ /* 0x010fe20000000100 */
[----:B------:R-:W-:Y:S01]  /*0350*/  FADD R5, -R5, R7 ;  /* 0x0000000705057221 */ /* 0x000fe20000000100 */
[----:B-1----:R-:W-:Y:S02]  /*0360*/  FMUL R2, R14, R13 ;  /* 0x0000000d0e027220 */ /* 0x002fe40000400000 */
[----:B------:R-:W-:Y:S02]  /*0370*/  FMUL R3, R4, R3 ;  /* 0x0000000304037220 */ /* 0x000fe40000400000 */
[----:B------:R-:W-:Y:S02]  /*0380*/  FMUL R2, R5, R2 ;  /* 0x0000000205027220 */ /* 0x000fe40000400000 */
[----:B--2---:R-:W-:-:S02]  /*0390*/  FFMA R8, R3, R10, R8 ;  /* 0x0000000a03087223 */ /* 0x004fc40000000008 */
[----:B------:R-:W-:Y:S02]  /*03a0*/  FFMA R9, R2, R11, R9 ;  /* 0x0000000b02097223 */ /* 0x000fe40000000009 */
[----:B------:R-:W-:Y:S01]  /*03b0*/  FADD R4, R8, 3 ;  /* 0x4040000008047421 */ /* 0x000fe20000000000 */
[----:B------:R-:W0:Y:S01]  /*03c0*/  LDC.64 R2, c[0x0][0x210] ;  /* 0x00008400ff027b82 */ /* 0x000e220000000a00 */
[----:B------:R-:W-:-:S03]  /*03d0*/  FADD R5, R9, 3 ;  /* 0x4040000009057421 */ /* 0x000fc60000000000 */
[C---:B------:R-:W-:Y:S02]  /*03e0*/  FSETP.GTU.AND P1, PT, R4.reuse, RZ, PT ;  /* 0x000000ff0400720b */ /* 0x040fe40003f2c000 */
[C---:B------:R-:W-:Y:S02]  /*03f0*/  FSETP.GTU.AND P2, PT, R5.reuse, RZ, PT ;  /* 0x000000ff0500720b */ /* 0x040fe40003f4c000 */
[----:B------:R-:W-:Y:S02]  /*0400*/  FSEL R4, R4, RZ, P1 ;  /* 0x000000ff04047208 */ /* 0x000fe40000800000 */
[----:B------:R-:W-:Y:S02]  /*0410*/  FSEL R5, R5, RZ, P2 ;  /* 0x000000ff05057208 */ /* 0x000fe40001000000 */
[C---:B------:R-:W-:Y:S02]  /*0420*/  FSETP.GEU.AND P3, PT, R4.reuse, 6, PT ;  /* 0x40c000000400780b */ /* 0x040fe40003f6e000 */
[C---:B------:R-:W-:Y:S01]  /*0430*/  FSETP.GEU.AND P4, PT, R5.reuse, 6, PT ;  /* 0x40c000000500780b */ /* 0x040fe20003f8e000 */
[C---:B------:R-:W-:Y:S01]  /*0440*/  FMUL R7, R4.reuse, 0.16666667163372039795 ;  /* 0x3e2aaaab04077820 */ /* 0x040fe20000400000 */
[----:B------:R-:W-:Y:S01]  /*0450*/  FSETP.NAN.AND P1, PT, R4, R4, PT ;  /* 0x000000040400720b */ /* 0x000fe20003f28000 */
[C---:B------:R-:W-:Y:S01]  /*0460*/  FMUL R4, R5.reuse, 0.16666667163372039795 ;  /* 0x3e2aaaab05047820 */ /* 0x040fe20000400000 */
[----:B------:R-:W-:-:S07]  /*0470*/  FSETP.NAN.AND P2, PT, R5, R5, PT ;  /* 0x000000050500720b */ /* 0x000fce0003f48000 */
[----:B------:R-:W-:Y:S02]  /*0480*/  @P3 FSEL R7, R7, 1, P1 ;  /* 0x3f80000007073808 */ /* 0x000fe40000800000 */
[----:B------:R-:W-:Y:S01]  /*0490*/  @P4 FSEL R4, R4, 1, P2 ;  /* 0x3f80000004044808 */ /* 0x000fe20001000000 */
[----:B0-----:R-:W-:-:S04]  /*04a0*/  IMAD.WIDE R2, R0, 0x4, R2 ;  /* 0x0000000400027825 */ /* 0x001fc800078e0202 */
[----:B------:R-:W-:Y:S01]  /*04b0*/  FMUL R8, R8, R7 ;  /* 0x0000000708087220 */ /* 0x000fe20000400000 */
[----:B------:R-:W-:Y:S01]  /*04c0*/  FMUL R9, R9, R4 ;  /* 0x0000000409097220 */ /* 0x000fe20000400000 */
[----:B------:R-:W-:Y:S06]  /*04d0*/  @P0 EXIT ;  /* 0x000000000000094d */ /* 0x000fec0003800000 */
[----:B------:R-:W-:Y:S01]  /*04e0*/  STG.E.64 desc[UR4][R2.64], R8 ;  /* 0x0000000802007986 */ /* 0x000fe2000c101b04 */
[----:B------:R-:W-:Y:S05]  /*04f0*/  EXIT ;  /* 0x000000000000794d */ /* 0x000fea0003800000 */
.L_x_0:
[----:B------:R-:W-:-:S00]  /*0500*/  BRA `(.L_x_0) ;  /* 0xfffffffc00fc7947 */ /* 0x000fc0000383ffff */
[----:B------:R-:W-:-:S00]  /*0510*/  NOP ;  /* 0x0000000000007918 */ /* 0x000fc00000000000 */
        /* <DEDUP_REMOVED lines=14> */
.L_x_1:


//--------------------- .nv.global.init           --------------------------
	.section	.nv.global.init,"aw",@progbits
.nv.global.init:
	.type		_$_str,@object
	.size		_$_str,(_$_str_$_2 - _$_str)
_$_str:
        /*0000*/ 	.byte	0x5f, 0x5f, 0x43, 0x55, 0x44, 0x41, 0x5f, 0x46, 0x54, 0x5a, 0x00
	.type		_$_str_$_2,@object
	.size		_$_str_$_2,(.L_1 - _$_str_$_2)
_$_str_$_2:
        /*000b*/ 	.byte	0x5f, 0x5f, 0x43, 0x55, 0x44, 0x41, 0x5f, 0x50, 0x52, 0x45, 0x43, 0x5f, 0x53, 0x51, 0x52, 0x54
        /*001b*/ 	.byte	0x00
.L_1:


//--------------------- .nv.constant0.triton_poi_fused__native_batch_norm_legit_no_training_add_div_hardtanh_mul_33 --------------------------
	.section	.nv.constant0.triton_poi_fused__native_batch_norm_legit_no_training_add_div_hardtanh_mul_33,"a",@progbits
	.sectionflags	@""
	.align	4
.nv.constant0.triton_poi_fused__native_batch_norm_legit_no_training_add_div_hardtanh_mul_33:
	.zero		580
